	.headerflags	@"EF_CUDA_TEXMODE_UNIFIED EF_CUDA_64BIT_ADDRESS EF_CUDA_ACCELERATORS EF_CUDA_SM90 EF_CUDA_VIRTUAL_SM(EF_CUDA_SM90)"
	.elftype	@"ET_EXEC"


//--------------------- .nv.info                  --------------------------
	.section	.nv.info,"",@"SHT_CUDA_INFO"
	.align	4


	//----- nvinfo : EIATTR_REGCOUNT
	.align		4
        /*0000*/ 	.byte	0x04, 0x2f
        /*0002*/ 	.short	(.L_3 - .L_2)
	.align		4
.L_2:
        /*0004*/ 	.word	index@(triton_poi_fused__native_batch_norm_legit_no_training__prelu_kernel_26)
        /*0008*/ 	.word	0x00000012


	//----- nvinfo : EIATTR_MIN_STACK_SIZE
	.align		4
.L_3:
        /*000c*/ 	.byte	0x04, 0x12
        /*000e*/ 	.short	(.L_5 - .L_4)
	.align		4
.L_4:
        /*0010*/ 	.word	index@(triton_poi_fused__native_batch_norm_legit_no_training__prelu_kernel_26)
        /*0014*/ 	.word	0x00000000


	//----- nvinfo : EIATTR_FRAME_SIZE
	.align		4
.L_5:
        /*0018*/ 	.byte	0x04, 0x11
        /*001a*/ 	.short	(.L_7 - .L_6)
	.align		4
.L_6:
        /*001c*/ 	.word	index@(triton_poi_fused__native_batch_norm_legit_no_training__prelu_kernel_26)
        /*0020*/ 	.word	0x00000000


	//----- nvinfo : EIATTR_MIN_STACK_SIZE
	.align		4
.L_7:
        /*0024*/ 	.byte	0x04, 0x12
        /*0026*/ 	.short	(.L_9 - .L_8)
	.align		4
.L_8:
        /*0028*/ 	.word	index@(triton_poi_fused__native_batch_norm_legit_no_training__prelu_kernel_26)
        /*002c*/ 	.word	0x00000000
.L_9:


//--------------------- .nv.info.triton_poi_fused__native_batch_norm_legit_no_training__prelu_kernel_26 --------------------------
	.section	.nv.info.triton_poi_fused__native_batch_norm_legit_no_training__prelu_kernel_26,"",@"SHT_CUDA_INFO"
	.sectionflags	@""
	.align	4


	//----- nvinfo : EIATTR_CUDA_API_VERSION
	.align		4
        /*0000*/ 	.byte	0x04, 0x37
        /*0002*/ 	.short	(.L_11 - .L_10)
.L_10:
        /*0004*/ 	.word	0x0000007c


	//----- nvinfo : EIATTR_KPARAM_INFO
	.align		4
.L_11:
        /*0008*/ 	.byte	0x04, 0x17
        /*000a*/ 	.short	(.L_13 - .L_12)
.L_12:
        /*000c*/ 	.word	0x00000000
        /*0010*/ 	.short	0x0007
        /*0012*/ 	.short	0x0038
        /*0014*/ 	.byte	0x00, 0xf0, 0x11, 0x00


	//----- nvinfo : EIATTR_KPARAM_INFO
	.align		4
.L_13:
        /*0018*/ 	.byte	0x04, 0x17
        /*001a*/ 	.short	(.L_15 - .L_14)
.L_14:
        /*001c*/ 	.word	0x00000000
        /*0020*/ 	.short	0x0006
        /*0022*/ 	.short	0x0030
        /*0024*/ 	.byte	0x00, 0xf4, 0x21, 0x00


	//----- nvinfo : EIATTR_KPARAM_INFO
	.align		4
.L_15:
        /*0028*/ 	.byte	0x04, 0x17
        /*002a*/ 	.short	(.L_17 - .L_16)
.L_16:
        /*002c*/ 	.word	0x00000000
        /*0030*/ 	.short	0x0005
        /*0032*/ 	.short	0x0028
        /*0034*/ 	.byte	0x00, 0xf4, 0x21, 0x00


	//----- nvinfo : EIATTR_KPARAM_INFO
	.align		4
.L_17:
        /*0038*/ 	.byte	0x04, 0x17
        /*003a*/ 	.short	(.L_19 - .L_18)
.L_18:
        /*003c*/ 	.word	0x00000000
        /*0040*/ 	.short	0x0004
        /*0042*/ 	.short	0x0020
        /*0044*/ 	.byte	0x00, 0xf4, 0x21, 0x00


	//----- nvinfo : EIATTR_KPARAM_INFO
	.align		4
.L_19:
        /*0048*/ 	.byte	0x04, 0x17
        /*004a*/ 	.short	(.L_21 - .L_20)
.L_20:
        /*004c*/ 	.word	0x00000000
        /*0050*/ 	.short	0x0003
        /*0052*/ 	.short	0x0018
        /*0054*/ 	.byte	0x00, 0xf4, 0x21, 0x00


	//----- nvinfo : EIATTR_KPARAM_INFO
	.align		4
.L_21:
        /*0058*/ 	.byte	0x04, 0x17
        /*005a*/ 	.short	(.L_23 - .L_22)
.L_22:
        /*005c*/ 	.word	0x00000000
        /*0060*/ 	.short	0x0002
        /*0062*/ 	.short	0x0010
        /*0064*/ 	.byte	0x00, 0xf4, 0x21, 0x00


	//----- nvinfo : EIATTR_KPARAM_INFO
	.align		4
.L_23:
        /*0068*/ 	.byte	0x04, 0x17
        /*006a*/ 	.short	(.L_25 - .L_24)
.L_24:
        /*006c*/ 	.word	0x00000000
        /*0070*/ 	.short	0x0001
        /*0072*/ 	.short	0x0008
        /*0074*/ 	.byte	0x00, 0xf4, 0x21, 0x00


	//----- nvinfo : EIATTR_KPARAM_INFO
	.align		4
.L_25:
        /*0078*/ 	.byte	0x04, 0x17
        /*007a*/ 	.short	(.L_27 - .L_26)
.L_26:
        /*007c*/ 	.word	0x00000000
        /*0080*/ 	.short	0x0000
        /*0082*/ 	.short	0x0000
        /*0084*/ 	.byte	0x00, 0xf4, 0x21, 0x00


	//----- nvinfo : EIATTR_SPARSE_MMA_MASK
	.align		4
.L_27:
        /*0088*/ 	.byte	0x03, 0x50
        /*008a*/ 	.short	0x0000


	//----- nvinfo : EIATTR_MAXREG_COUNT
	.align		4
        /*008c*/ 	.byte	0x03, 0x1b
        /*008e*/ 	.short	0x00ff


	//----- nvinfo : EIATTR_EXIT_INSTR_OFFSETS
	.align		4
        /*0090*/ 	.byte	0x04, 0x1c
        /*0092*/ 	.short	(.L_29 - .L_28)


	//   ....[0]....
.L_28:
        /*0094*/ 	.word	0x00000400


	//----- nvinfo : EIATTR_REQNTID
	.align		4
.L_29:
        /*0098*/ 	.byte	0x04, 0x10
        /*009a*/ 	.short	(.L_31 - .L_30)
.L_30:
        /*009c*/ 	.word	0x00000080
        /*00a0*/ 	.word	0x00000001
        /*00a4*/ 	.word	0x00000001


	//----- nvinfo : EIATTR_CBANK_PARAM_SIZE
	.align		4
.L_31:
        /*00a8*/ 	.byte	0x03, 0x19
        /*00aa*/ 	.short	0x003c


	//----- nvinfo : EIATTR_PARAM_CBANK
	.align		4
        /*00ac*/ 	.byte	0x04, 0x0a
        /*00ae*/ 	.short	(.L_33 - .L_32)
	.align		4
.L_32:
        /*00b0*/ 	.word	index@(.nv.constant0.triton_poi_fused__native_batch_norm_legit_no_training__prelu_kernel_26)
        /*00b4*/ 	.short	0x0210
        /*00b6*/ 	.short	0x003c


	//----- nvinfo : EIATTR_SW_WAR
	.align		4
.L_33:
        /*00b8*/ 	.byte	0x04, 0x36
        /*00ba*/ 	.short	(.L_35 - .L_34)
.L_34:
        /*00bc*/ 	.word	0x00000008
.L_35:


//--------------------- .nv.callgraph             --------------------------
	.section	.nv.callgraph,"",@"SHT_CUDA_CALLGRAPH"
	.align	4
	.sectionentsize	8
	.align		4
        /*0000*/ 	.word	0x00000000
	.align		4
        /*0004*/ 	.word	0xffffffff
	.align		4
        /*0008*/ 	.word	0x00000000
	.align		4
        /*000c*/ 	.word	0xfffffffe
	.align		4
        /*0010*/ 	.word	0x00000000
	.align		4
        /*0014*/ 	.word	0xfffffffd
	.align		4
        /*0018*/ 	.word	0x00000000
	.align		4
        /*001c*/ 	.word	0xfffffffc


//--------------------- .nv.constant4             --------------------------
	.section	.nv.constant4,"a",@progbits
	.align	8
	.align		8
.nv.constant4:
        /*0000*/ 	.dword	_$_str
	.align		8
        /*0008*/ 	.dword	_$_str_$_2


//--------------------- .text.triton_poi_fused__native_batch_norm_legit_no_training__prelu_kernel_26 --------------------------
	.section	.text.triton_poi_fused__native_batch_norm_legit_no_training__prelu_kernel_26,"ax",@progbits
	.align	128
        .global         triton_poi_fused__native_batch_norm_legit_no_training__prelu_kernel_26
        .type           triton_poi_fused__native_batch_norm_legit_no_training__prelu_kernel_26,@function
        .size           triton_poi_fused__native_batch_norm_legit_no_training__prelu_kernel_26,(.L_x_1 - triton_poi_fused__native_batch_norm_legit_no_training__prelu_kernel_26)
        .other          triton_poi_fused__native_batch_norm_legit_no_training__prelu_kernel_26,@"STO_CUDA_ENTRY STV_DEFAULT"
triton_poi_fused__native_batch_norm_legit_no_training__prelu_kernel_26:
.text.triton_poi_fused__native_batch_norm_legit_no_training__prelu_kernel_26:
[----:B------:R-:W-:Y:S01]  /*0000*/  LDC R1, c[0x0][0x28] ;  /* 0x00000a00ff017b82 */ /* 0x000fe20000000800 */
[----:B------:R-:W1:Y:S07]  /*0010*/  S2R R0, SR_TID.X ;  /* 0x0000000000007919 */ /* 0x000e6e0000002100 */
[----:B------:R-:W2:Y:S01]  /*0020*/  LDC.64 R2, c[0x0][0x228] ;  /* 0x00008a00ff027b82 */ /* 0x000ea20000000a00 */
[----:B------:R-:W-:Y:S01]  /*0030*/  ULDC.64 UR4, c[0x0][0x208] ;  /* 0x0000820000047ab9 */ /* 0x000fe20000000a00 */
[----:B------:R-:W3:Y:S06]  /*0040*/  S2R R7, SR_CTAID.X ;  /* 0x0000000000077919 */ /* 0x000eec0000002500 */
[----:B------:R-:W4:Y:S08]  /*0050*/  LDC.64 R8, c[0x0][0x220] ;  /* 0x00008800ff087b82 */ /* 0x000f300000000a00 */
[----:B------:R-:W5:Y:S08]  /*0060*/  LDC.64 R10, c[0x0][0x230] ;  /* 0x00008c00ff0a7b82 */ /* 0x000f700000000a00 */
[----:B------:R-:W5:Y:S01]  /*0070*/  LDC.64 R12, c[0x0][0x238] ;  /* 0x00008e00ff0c7b82 */ /* 0x000f620000000a00 */
[----:B-1----:R-:W-:-:S07]  /*0080*/  SHF.L.U32 R0, R0, 0x1, RZ ;  /* 0x0000000100007819 */ /* 0x002fce00000006ff */
[----:B------:R-:W1:Y:S01]  /*0090*/  LDC.64 R14, c[0x0][0x240] ;  /* 0x00009000ff0e7b82 */ /* 0x000e620000000a00 */
[----:B---3--:R-:W-:Y:S02]  /*00a0*/  SHF.R.S32.HI R5, RZ, 0x17, R7 ;  /* 0x00000017ff057819 */ /* 0x008fe40000011407 */
[----:B------:R-:W-:Y:S02]  /*00b0*/  LOP3.LUT R0, R0, 0xfe, RZ, 0xc0, !PT ;  /* 0x000000fe00007812 */ /* 0x000fe400078ec0ff */
[----:B------:R-:W-:Y:S02]  /*00c0*/  SGXT R5, R5, 0x1 ;  /* 0x000000010505781a */ /* 0x000fe40000000200 */
[----:B------:R-:W-:Y:S02]  /*00d0*/  LEA R0, R7, R0, 0x8 ;  /* 0x0000000007007211 */ /* 0x000fe400078e40ff */
[----:B------:R-:W3:Y:S02]  /*00e0*/  LDC.64 R6, c[0x0][0x218] ;  /* 0x00008600ff067b82 */ /* 0x000ee40000000a00 */
[----:B------:R-:W-:-:S04]  /*00f0*/  LEA.HI R5, R5, R0, RZ, 0x6 ;  /* 0x0000000005057211 */ /* 0x000fc800078f30ff */
[----:B------:R-:W-:-:S04]  /*0100*/  LOP3.LUT R5, R5, 0xffffffc0, RZ, 0xc0, !PT ;  /* 0xffffffc005057812 */ /* 0x000fc800078ec0ff */
[----:B------:R-:W-:-:S05]  /*0110*/  IADD3 R4, R0, -R5, RZ ;  /* 0x8000000500047210 */ /* 0x000fca0007ffe0ff */
[----:B--2---:R-:W-:-:S06]  /*0120*/  IMAD.WIDE R2, R4, 0x4, R2 ;  /* 0x0000000404027825 */ /* 0x004fcc00078e0202 */
[----:B------:R-:W2:Y:S01]  /*0130*/  LDG.E.EL.64 R2, desc[UR4][R2.64] ;  /* 0x0000000402027981 */ /* 0x000ea2000c2e1b00 */
[----:B----4-:R-:W-:-:S04]  /*0140*/  IMAD.WIDE R8, R4, 0x4, R8 ;  /* 0x0000000404087825 */ /* 0x010fc800078e0208 */
[----:B---3--:R-:W-:Y:S02]  /*0150*/  IMAD.WIDE R6, R0, 0x4, R6 ;  /* 0x0000000400067825 */ /* 0x008fe400078e0206 */
[----:B------:R-:W3:Y:S04]  /*0160*/  LDG.E.EL.64 R8, desc[UR4][R8.64] ;  /* 0x0000000408087981 */ /* 0x000ee8000c2e1b00 */
[----:B------:R-:W3:Y:S01]  /*0170*/  LDG.E.64 R6, desc[UR4][R6.64] ;  /* 0x0000000406067981 */ /* 0x000ee2000c1e1b00 */
[----:B-----5:R-:W-:-:S04]  /*0180*/  IMAD.WIDE R10, R4, 0x4, R10 ;  /* 0x00000004040a7825 */ /* 0x020fc800078e020a */
[C---:B0-----:R-:W-:Y:S02]  /*0190*/  IMAD.WIDE R12, R4.reuse, 0x4, R12 ;  /* 0x00000004040c7825 */ /* 0x041fe400078e020c */
[----:B------:R-:W4:Y:S04]  /*01a0*/  LDG.E.EL.64 R10, desc[UR4][R10.64] ;  /* 0x000000040a0a7981 */ /* 0x000f28000c2e1b00 */
[----:B------:R-:W4:Y:S01]  /*01b0*/  LDG.E.EL.64 R12, desc[UR4][R12.64] ;  /* 0x000000040c0c7981 */ /* 0x000f22000c2e1b00 */
[----:B-1----:R-:W-:-:S06]  /*01c0*/  IMAD.WIDE R4, R4, 0x4, R14 ;  /* 0x0000000404047825 */ /* 0x002fcc00078e020e */
[----:B------:R-:W5:Y:S01]  /*01d0*/  LDG.E.EL.64 R4, desc[UR4][R4.64] ;  /* 0x0000000404047981 */ /* 0x000f62000c2e1b00 */
[----:B--2---:R-:W-:Y:S01]  /*01e0*/  FADD R2, R2, 0.0010000000474974513054 ;  /* 0x3a83126f02027421 */ /* 0x004fe20000000000 */
[----:B------:R-:W-:-:S03]  /*01f0*/  FADD R3, R3, 0.0010000000474974513054 ;  /* 0x3a83126f03037421 */ /* 0x000fc60000000000 */
[----:B------:R-:W0:Y:S08]  /*0200*/  MUFU.SQRT R14, R2 ;  /* 0x00000002000e7308 */ /* 0x000e300000002000 */
[----:B------:R-:W1:Y:S01]  /*0210*/  MUFU.SQRT R15, R3 ;  /* 0x00000003000f7308 */ /* 0x000e620000002000 */
[C---:B0-----:R-:W-:Y:S02]  /*0220*/  FSETP.GT.AND P0, PT, R14.reuse, 8.50705917302346158658e+37, PT ;  /* 0x7e8000000e00780b */ /* 0x041fe40003f04000 */
[----:B------:R-:W-:-:S02]  /*0230*/  FSETP.GEU.AND P2, PT, R14, 1.175494350822287508e-38, PT ;  /* 0x008000000e00780b */ /* 0x000fc40003f4e000 */
[C---:B-1----:R-:W-:Y:S02]  /*0240*/  FSETP.GT.AND P1, PT, R15.reuse, 8.50705917302346158658e+37, PT ;  /* 0x7e8000000f00780b */ /* 0x042fe40003f24000 */
[----:B------:R-:W-:-:S07]  /*0250*/  FSETP.GEU.AND P3, PT, R15, 1.175494350822287508e-38, PT ;  /* 0x008000000f00780b */ /* 0x000fce0003f6e000 */
[----:B------:R-:W-:Y:S01]  /*0260*/  @P0 FMUL R14, R14, 0.25 ;  /* 0x3e8000000e0e0820 */ /* 0x000fe20000400000 */
[----:B------:R-:W-:-:S03]  /*0270*/  HFMA2.MMA R2, -RZ, RZ, 1.625, 0 ;  /* 0x3e800000ff027435 */ /* 0x000fc600000001ff */
[----:B------:R-:W-:Y:S01]  /*0280*/  @!P2 FMUL R14, R14, 16777216 ;  /* 0x4b8000000e0ea820 */ /* 0x000fe20000400000 */
[----:B------:R-:W-:-:S04]  /*0290*/  @P1 FMUL R15, R15, 0.25 ;  /* 0x3e8000000f0f1820 */ /* 0x000fc80000400000 */
[----:B------:R-:W-:Y:S01]  /*02a0*/  @!P3 FMUL R15, R15, 16777216 ;  /* 0x4b8000000f0fb820 */ /* 0x000fe20000400000 */
[----:B------:R-:W0:Y:S01]  /*02b0*/  MUFU.RCP R14, R14 ;  /* 0x0000000e000e7308 */ /* 0x000e220000001000 */
[----:B------:R-:W-:-:S07]  /*02c0*/  FSEL R3, R2, 1, P0 ;  /* 0x3f80000002037808 */ /* 0x000fce0000000000 */
[----:B------:R-:W1:Y:S01]  /*02d0*/  MUFU.RCP R15, R15 ;  /* 0x0000000f000f7308 */ /* 0x000e620000001000 */
[----:B------:R-:W-:Y:S01]  /*02e0*/  FSEL R2, R2, 1, P1 ;  /* 0x3f80000002027808 */ /* 0x000fe20000800000 */
[----:B------:R-:W-:Y:S01]  /*02f0*/  @!P2 FMUL R3, R3, 16777216 ;  /* 0x4b8000000303a820 */ /* 0x000fe20000400000 */
[----:B---3--:R-:W-:-:S03]  /*0300*/  FADD R7, R7, -R9 ;  /* 0x8000000907077221 */ /* 0x008fc60000000000 */
[----:B------:R-:W-:Y:S01]  /*0310*/  @!P3 FMUL R2, R2, 16777216 ;  /* 0x4b8000000202b820 */ /* 0x000fe20000400000 */
[----:B------:R-:W-:Y:S01]  /*0320*/  FADD R6, R6, -R8 ;  /* 0x8000000806067221 */ /* 0x000fe20000000000 */
[----:B0-----:R-:W-:Y:S02]  /*0330*/  FMUL R9, R14, R3 ;  /* 0x000000030e097220 */ /* 0x001fe40000400000 */
[----:B-1----:R-:W-:Y:S02]  /*0340*/  FMUL R8, R15, R2 ;  /* 0x000000020f087220 */ /* 0x002fe40000400000 */
[----:B------:R-:W0:Y:S01]  /*0350*/  LDC.64 R2, c[0x0][0x210] ;  /* 0x00008400ff027b82 */ /* 0x000e220000000a00 */
[----:B------:R-:W-:Y:S01]  /*0360*/  FMUL R9, R6, R9 ;  /* 0x0000000906097220 */ /* 0x000fe20000400000 */
[----:B------:R-:W-:-:S03]  /*0370*/  FMUL R8, R7, R8 ;  /* 0x0000000807087220 */ /* 0x000fc60000400000 */
[----:B----4-:R-:W-:Y:S01]  /*0380*/  FFMA R10, R10, R9, R12 ;  /* 0x000000090a0a7223 */ /* 0x010fe2000000000c */
[----:B------:R-:W-:-:S04]  /*0390*/  FFMA R11, R11, R8, R13 ;  /* 0x000000080b0b7223 */ /* 0x000fc8000000000d */
[----:B------:R-:W-:Y:S02]  /*03a0*/  FSETP.GT.AND P0, PT, R10, RZ, PT ;  /* 0x000000ff0a00720b */ /* 0x000fe40003f04000 */
[----:B------:R-:W-:-:S11]  /*03b0*/  FSETP.GT.AND P1, PT, R11, RZ, PT ;  /* 0x000000ff0b00720b */ /* 0x000fd60003f24000 */
[----:B-----5:R-:W-:Y:S01]  /*03c0*/  @!P0 FMUL R10, R4, R10 ;  /* 0x0000000a040a8220 */ /* 0x020fe20000400000 */
[----:B0-----:R-:W-:-:S04]  /*03d0*/  IMAD.WIDE R2, R0, 0x4, R2 ;  /* 0x0000000400027825 */ /* 0x001fc800078e0202 */
[----:B------:R-:W-:-:S05]  /*03e0*/  @!P1 FMUL R11, R5, R11 ;  /* 0x0000000b050b9220 */ /* 0x000fca0000400000 */
[----:B------:R-:W-:Y:S01]  /*03f0*/  STG.E.64 desc[UR4][R2.64], R10 ;  /* 0x0000000a02007986 */ /* 0x000fe2000c101b04 */
[----:B------:R-:W-:Y:S05]  /*0400*/  EXIT ;  /* 0x000000000000794d */ /* 0x000fea0003800000 */
.L_x_0:
[----:B------:R-:W-:-:S00]  /*0410*/  BRA `(.L_x_0) ;  /* 0xfffffffc00fc7947 */ /* 0x000fc0000383ffff */
[----:B------:R-:W-:-:S00]  /*0420*/  NOP ;  /* 0x0000000000007918 */ /* 0x000fc00000000000 */
        /* <DEDUP_REMOVED lines=13> */
.L_x_1:


//--------------------- .nv.global.init           --------------------------
	.section	.nv.global.init,"aw",@progbits
.nv.global.init:
	.type		_$_str,@object
	.size		_$_str,(_$_str_$_2 - _$_str)
_$_str:
        /*0000*/ 	.byte	0x5f, 0x5f, 0x43, 0x55, 0x44, 0x41, 0x5f, 0x46, 0x54, 0x5a, 0x00
	.type		_$_str_$_2,@object
	.size		_$_str_$_2,(.L_1 - _$_str_$_2)
_$_str_$_2:
        /*000b*/ 	.byte	0x5f, 0x5f, 0x43, 0x55, 0x44, 0x41, 0x5f, 0x50, 0x52, 0x45, 0x43, 0x5f, 0x53, 0x51, 0x52, 0x54
        /*001b*/ 	.byte	0x00
.L_1:


//--------------------- .nv.constant0.triton_poi_fused__native_batch_norm_legit_no_training__prelu_kernel_26 --------------------------
	.section	.nv.constant0.triton_poi_fused__native_batch_norm_legit_no_training__prelu_kernel_26,"a",@progbits
	.sectionflags	@""
	.align	4
.nv.constant0.triton_poi_fused__native_batch_norm_legit_no_training__prelu_kernel_26:
	.zero		588
